	.headerflags	@"EF_CUDA_TEXMODE_UNIFIED EF_CUDA_64BIT_ADDRESS EF_CUDA_ACCELERATORS EF_CUDA_SM90 EF_CUDA_VIRTUAL_SM(EF_CUDA_SM90)"
	.elftype	@"ET_EXEC"


//--------------------- .nv.info                  --------------------------
	.section	.nv.info,"",@"SHT_CUDA_INFO"
	.align	4


	//----- nvinfo : EIATTR_REGCOUNT
	.align		4
        /*0000*/ 	.byte	0x04, 0x2f
        /*0002*/ 	.short	(.L_3 - .L_2)
	.align		4
.L_2:
        /*0004*/ 	.word	index@(triton_poi_fused__native_batch_norm_legit_no_training_convolution_hardtanh_54)
        /*0008*/ 	.word	0x00000020


	//----- nvinfo : EIATTR_MIN_STACK_SIZE
	.align		4
.L_3:
        /*000c*/ 	.byte	0x04, 0x12
        /*000e*/ 	.short	(.L_5 - .L_4)
	.align		4
.L_4:
        /*0010*/ 	.word	index@(triton_poi_fused__native_batch_norm_legit_no_training_convolution_hardtanh_54)
        /*0014*/ 	.word	0x00000000


	//----- nvinfo : EIATTR_FRAME_SIZE
	.align		4
.L_5:
        /*0018*/ 	.byte	0x04, 0x11
        /*001a*/ 	.short	(.L_7 - .L_6)
	.align		4
.L_6:
        /*001c*/ 	.word	index@(triton_poi_fused__native_batch_norm_legit_no_training_convolution_hardtanh_54)
        /*0020*/ 	.word	0x00000000


	//----- nvinfo : EIATTR_MIN_STACK_SIZE
	.align		4
.L_7:
        /*0024*/ 	.byte	0x04, 0x12
        /*0026*/ 	.short	(.L_9 - .L_8)
	.align		4
.L_8:
        /*0028*/ 	.word	index@(triton_poi_fused__native_batch_norm_legit_no_training_convolution_hardtanh_54)
        /*002c*/ 	.word	0x00000000
.L_9:


//--------------------- .nv.info.triton_poi_fused__native_batch_norm_legit_no_training_convolution_hardtanh_54 --------------------------
	.section	.nv.info.triton_poi_fused__native_batch_norm_legit_no_training_convolution_hardtanh_54,"",@"SHT_CUDA_INFO"
	.sectionflags	@""
	.align	4


	//----- nvinfo : EIATTR_CUDA_API_VERSION
	.align		4
        /*0000*/ 	.byte	0x04, 0x37
        /*0002*/ 	.short	(.L_11 - .L_10)
.L_10:
        /*0004*/ 	.word	0x0000007c


	//----- nvinfo : EIATTR_KPARAM_INFO
	.align		4
.L_11:
        /*0008*/ 	.byte	0x04, 0x17
        /*000a*/ 	.short	(.L_13 - .L_12)
.L_12:
        /*000c*/ 	.word	0x00000000
        /*0010*/ 	.short	0x0007
        /*0012*/ 	.short	0x0038
        /*0014*/ 	.byte	0x00, 0xf0, 0x11, 0x00


	//----- nvinfo : EIATTR_KPARAM_INFO
	.align		4
.L_13:
        /*0018*/ 	.byte	0x04, 0x17
        /*001a*/ 	.short	(.L_15 - .L_14)
.L_14:
        /*001c*/ 	.word	0x00000000
        /*0020*/ 	.short	0x0006
        /*0022*/ 	.short	0x0030
        /*0024*/ 	.byte	0x00, 0xf4, 0x21, 0x00


	//----- nvinfo : EIATTR_KPARAM_INFO
	.align		4
.L_15:
        /*0028*/ 	.byte	0x04, 0x17
        /*002a*/ 	.short	(.L_17 - .L_16)
.L_16:
        /*002c*/ 	.word	0x00000000
        /*0030*/ 	.short	0x0005
        /*0032*/ 	.short	0x0028
        /*0034*/ 	.byte	0x00, 0xf4, 0x21, 0x00


	//----- nvinfo : EIATTR_KPARAM_INFO
	.align		4
.L_17:
        /*0038*/ 	.byte	0x04, 0x17
        /*003a*/ 	.short	(.L_19 - .L_18)
.L_18:
        /*003c*/ 	.word	0x00000000
        /*0040*/ 	.short	0x0004
        /*0042*/ 	.short	0x0020
        /*0044*/ 	.byte	0x00, 0xf4, 0x21, 0x00


	//----- nvinfo : EIATTR_KPARAM_INFO
	.align		4
.L_19:
        /*0048*/ 	.byte	0x04, 0x17
        /*004a*/ 	.short	(.L_21 - .L_20)
.L_20:
        /*004c*/ 	.word	0x00000000
        /*0050*/ 	.short	0x0003
        /*0052*/ 	.short	0x0018
        /*0054*/ 	.byte	0x00, 0xf4, 0x21, 0x00


	//----- nvinfo : EIATTR_KPARAM_INFO
	.align		4
.L_21:
        /*0058*/ 	.byte	0x04, 0x17
        /*005a*/ 	.short	(.L_23 - .L_22)
.L_22:
        /*005c*/ 	.word	0x00000000
        /*0060*/ 	.short	0x0002
        /*0062*/ 	.short	0x0010
        /*0064*/ 	.byte	0x00, 0xf4, 0x21, 0x00


	//----- nvinfo : EIATTR_KPARAM_INFO
	.align		4
.L_23:
        /*0068*/ 	.byte	0x04, 0x17
        /*006a*/ 	.short	(.L_25 - .L_24)
.L_24:
        /*006c*/ 	.word	0x00000000
        /*0070*/ 	.short	0x0001
        /*0072*/ 	.short	0x0008
        /*0074*/ 	.byte	0x00, 0xf4, 0x21, 0x00


	//----- nvinfo : EIATTR_KPARAM_INFO
	.align		4
.L_25:
        /*0078*/ 	.byte	0x04, 0x17
        /*007a*/ 	.short	(.L_27 - .L_26)
.L_26:
        /*007c*/ 	.word	0x00000000
        /*0080*/ 	.short	0x0000
        /*0082*/ 	.short	0x0000
        /*0084*/ 	.byte	0x00, 0xf4, 0x21, 0x00


	//----- nvinfo : EIATTR_SPARSE_MMA_MASK
	.align		4
.L_27:
        /*0088*/ 	.byte	0x03, 0x50
        /*008a*/ 	.short	0x0000


	//----- nvinfo : EIATTR_MAXREG_COUNT
	.align		4
        /*008c*/ 	.byte	0x03, 0x1b
        /*008e*/ 	.short	0x00ff


	//----- nvinfo : EIATTR_EXIT_INSTR_OFFSETS
	.align		4
        /*0090*/ 	.byte	0x04, 0x1c
        /*0092*/ 	.short	(.L_29 - .L_28)


	//   ....[0]....
.L_28:
        /*0094*/ 	.word	0x000008b0


	//   ....[1]....
        /*0098*/ 	.word	0x000008d0


	//----- nvinfo : EIATTR_REQNTID
	.align		4
.L_29:
        /*009c*/ 	.byte	0x04, 0x10
        /*009e*/ 	.short	(.L_31 - .L_30)
.L_30:
        /*00a0*/ 	.word	0x00000080
        /*00a4*/ 	.word	0x00000001
        /*00a8*/ 	.word	0x00000001


	//----- nvinfo : EIATTR_CBANK_PARAM_SIZE
	.align		4
.L_31:
        /*00ac*/ 	.byte	0x03, 0x19
        /*00ae*/ 	.short	0x003c


	//----- nvinfo : EIATTR_PARAM_CBANK
	.align		4
        /*00b0*/ 	.byte	0x04, 0x0a
        /*00b2*/ 	.short	(.L_33 - .L_32)
	.align		4
.L_32:
        /*00b4*/ 	.word	index@(.nv.constant0.triton_poi_fused__native_batch_norm_legit_no_training_convolution_hardtanh_54)
        /*00b8*/ 	.short	0x0210
        /*00ba*/ 	.short	0x003c


	//----- nvinfo : EIATTR_SW_WAR
	.align		4
.L_33:
        /*00bc*/ 	.byte	0x04, 0x36
        /*00be*/ 	.short	(.L_35 - .L_34)
.L_34:
        /*00c0*/ 	.word	0x00000008
.L_35:


//--------------------- .nv.callgraph             --------------------------
	.section	.nv.callgraph,"",@"SHT_CUDA_CALLGRAPH"
	.align	4
	.sectionentsize	8
	.align		4
        /*0000*/ 	.word	0x00000000
	.align		4
        /*0004*/ 	.word	0xffffffff
	.align		4
        /*0008*/ 	.word	0x00000000
	.align		4
        /*000c*/ 	.word	0xfffffffe
	.align		4
        /*0010*/ 	.word	0x00000000
	.align		4
        /*0014*/ 	.word	0xfffffffd
	.align		4
        /*0018*/ 	.word	0x00000000
	.align		4
        /*001c*/ 	.word	0xfffffffc


//--------------------- .nv.constant4             --------------------------
	.section	.nv.constant4,"a",@progbits
	.align	8
	.align		8
.nv.constant4:
        /*0000*/ 	.dword	_$_str
	.align		8
        /*0008*/ 	.dword	_$_str_$_2


//--------------------- .text.triton_poi_fused__native_batch_norm_legit_no_training_convolution_hardtanh_54 --------------------------
	.section	.text.triton_poi_fused__native_batch_norm_legit_no_training_convolution_hardtanh_54,"ax",@progbits
	.align	128
        .global         triton_poi_fused__native_batch_norm_legit_no_training_convolution_hardtanh_54
        .type           triton_poi_fused__native_batch_norm_legit_no_training_convolution_hardtanh_54,@function
        .size           triton_poi_fused__native_batch_norm_legit_no_training_convolution_hardtanh_54,(.L_x_1 - triton_poi_fused__native_batch_norm_legit_no_training_convolution_hardtanh_54)
        .other          triton_poi_fused__native_batch_norm_legit_no_training_convolution_hardtanh_54,@"STO_CUDA_ENTRY STV_DEFAULT"
triton_poi_fused__native_batch_norm_legit_no_training_convolution_hardtanh_54:
.text.triton_poi_fused__native_batch_norm_legit_no_training_convolution_hardtanh_54:
[----:B------:R-:W0:Y:S01]  /*0000*/  LDC R1, c[0x0][0x28] ;  /* 0x00000a00ff017b82 */ /* 0x000e220000000800 */
[----:B------:R-:W1:Y:S01]  /*0010*/  S2R R0, SR_TID.X ;  /* 0x0000000000007919 */ /* 0x000e620000002100 */
[----:B------:R-:W-:-:S06]  /*0020*/  HFMA2.MMA R4, -RZ, RZ, 0, 0 ;  /* 0x00000000ff047435 */ /* 0x000fcc00000001ff */
[----:B------:R-:W2:Y:S01]  /*0030*/  LDC.64 R6, c[0x0][0x228] ;  /* 0x00008a00ff067b82 */ /* 0x000ea20000000a00 */
[----:B------:R-:W-:Y:S01]  /*0040*/  MOV R20, RZ ;  /* 0x000000ff00147202 */ /* 0x000fe20000000f00 */
[----:B------:R-:W3:Y:S01]  /*0050*/  S2R R5, SR_CTAID.X ;  /* 0x0000000000057919 */ /* 0x000ee20000002500 */
[----:B------:R-:W-:Y:S01]  /*0060*/  CS2R R14, SRZ ;  /* 0x00000000000e7805 */ /* 0x000fe2000001ff00 */
[----:B------:R-:W-:Y:S01]  /*0070*/  ULDC.64 UR4, c[0x0][0x208] ;  /* 0x0000820000047ab9 */ /* 0x000fe20000000a00 */
[----:B------:R-:W-:-:S03]  /*0080*/  CS2R R18, SRZ ;  /* 0x0000000000127805 */ /* 0x000fc6000001ff00 */
[----:B------:R-:W4:Y:S08]  /*0090*/  LDC.64 R16, c[0x0][0x218] ;  /* 0x00008600ff107b82 */ /* 0x000f300000000a00 */
[----:B------:R-:W5:Y:S08]  /*00a0*/  LDC.64 R8, c[0x0][0x220] ;  /* 0x00008800ff087b82 */ /* 0x000f700000000a00 */
[----:B------:R-:W4:Y:S01]  /*00b0*/  LDC.64 R26, c[0x0][0x230] ;  /* 0x00008c00ff1a7b82 */ /* 0x000f220000000a00 */
[----:B-1----:R-:W-:-:S04]  /*00c0*/  SHF.L.U32 R0, R0, 0x2, RZ ;  /* 0x0000000200007819 */ /* 0x002fc800000006ff */
[----:B------:R-:W-:-:S04]  /*00d0*/  LOP3.LUT R0, R0, 0x1fc, RZ, 0xc0, !PT ;  /* 0x000001fc00007812 */ /* 0x000fc800078ec0ff */
[----:B---3--:R-:W-:-:S04]  /*00e0*/  LEA R5, R5, R0, 0x9 ;  /* 0x0000000005057211 */ /* 0x008fc800078e48ff */
[C---:B------:R-:W-:Y:S01]  /*00f0*/  ISETP.GE.AND P0, PT, R5.reuse, 0xc780, PT ;  /* 0x0000c7800500780c */ /* 0x040fe20003f06270 */
[----:B------:R-:W-:-:S04]  /*0100*/  IMAD.HI R0, R5, -0x5bbfd6ef, R4 ;  /* 0xa440291105007827 */ /* 0x000fc800078e0204 */
[----:B------:R-:W-:Y:S01]  /*0110*/  VIADD R21, R5, 0x2 ;  /* 0x0000000205157836 */ /* 0x000fe20000000000 */
[----:B------:R-:W-:-:S04]  /*0120*/  SHF.R.U32.HI R3, RZ, 0x1f, R0 ;  /* 0x0000001fff037819 */ /* 0x000fc80000011600 */
[----:B------:R-:W-:Y:S01]  /*0130*/  LEA.HI.SX32 R3, R0, R3, 0x17 ;  /* 0x0000000300037211 */ /* 0x000fe200078fbaff */
[----:B------:R-:W-:-:S04]  /*0140*/  IMAD.HI R0, R21, -0x5bbfd6ef, R20 ;  /* 0xa440291115007827 */ /* 0x000fc800078e0214 */
[----:B------:R-:W-:Y:S01]  /*0150*/  IMAD R2, R3, -0x31e, R5 ;  /* 0xfffffce203027824 */ /* 0x000fe200078e0205 */
[----:B------:R-:W-:-:S03]  /*0160*/  SHF.R.U32.HI R3, RZ, 0x1f, R0 ;  /* 0x0000001fff037819 */ /* 0x000fc60000011600 */
[----:B--2---:R-:W-:Y:S01]  /*0170*/  IMAD.WIDE R10, R2, 0x4, R6 ;  /* 0x00000004020a7825 */ /* 0x004fe200078e0206 */
[----:B------:R-:W-:-:S04]  /*0180*/  LEA.HI.SX32 R3, R0, R3, 0x17 ;  /* 0x0000000300037211 */ /* 0x000fc800078fbaff */
[----:B------:R4:W2:Y:S01]  /*0190*/  @!P0 LDG.E.EL.64 R14, desc[UR4][R10.64] ;  /* 0x000000040a0e8981 */ /* 0x0008a2000c2e1b00 */
[----:B------:R-:W-:-:S04]  /*01a0*/  IMAD R20, R3, -0x31e, R21 ;  /* 0xfffffce203147824 */ /* 0x000fc800078e0215 */
[----:B------:R-:W-:-:S05]  /*01b0*/  IMAD.WIDE R6, R20, 0x4, R6 ;  /* 0x0000000414067825 */ /* 0x000fca00078e0206 */
[----:B------:R1:W3:Y:S01]  /*01c0*/  @!P0 LDG.E.EL.64 R18, desc[UR4][R6.64] ;  /* 0x0000000406128981 */ /* 0x0002e2000c2e1b00 */
[----:B------:R-:W-:Y:S01]  /*01d0*/  CS2R R22, SRZ ;  /* 0x0000000000167805 */ /* 0x000fe2000001ff00 */
[----:B----4-:R-:W-:Y:S01]  /*01e0*/  IMAD.WIDE R10, R2, 0x4, R16 ;  /* 0x00000004020a7825 */ /* 0x010fe200078e0210 */
[----:B------:R-:W-:-:S03]  /*01f0*/  CS2R R24, SRZ ;  /* 0x0000000000187805 */ /* 0x000fc6000001ff00 */
[----:B------:R-:W-:-:S03]  /*0200*/  IMAD.WIDE R16, R20, 0x4, R16 ;  /* 0x0000000414107825 */ /* 0x000fc600078e0210 */
[----:B------:R-:W4:Y:S01]  /*0210*/  @!P0 LDG.E.EL.64 R24, desc[UR4][R10.64] ;  /* 0x000000040a188981 */ /* 0x000f22000c2e1b00 */
[----:B-----5:R-:W-:-:S03]  /*0220*/  IMAD.WIDE R28, R20, 0x4, R8 ;  /* 0x00000004141c7825 */ /* 0x020fc600078e0208 */
[----:B------:R5:W4:Y:S01]  /*0230*/  @!P0 LDG.E.EL.64 R22, desc[UR4][R16.64] ;  /* 0x0000000410168981 */ /* 0x000b22000c2e1b00 */
[----:B-1----:R-:W-:Y:S02]  /*0240*/  CS2R R6, SRZ ;  /* 0x0000000000067805 */ /* 0x002fe4000001ff00 */
[----:B------:R-:W-:-:S06]  /*0250*/  CS2R R12, SRZ ;  /* 0x00000000000c7805 */ /* 0x000fcc000001ff00 */
[----:B------:R1:W4:Y:S01]  /*0260*/  @!P0 LDG.E.EL.64 R12, desc[UR4][R28.64] ;  /* 0x000000041c0c8981 */ /* 0x000322000c2e1b00 */
[C---:B-----5:R-:W-:Y:S02]  /*0270*/  IMAD.WIDE R16, R2.reuse, 0x4, R8 ;  /* 0x0000000402107825 */ /* 0x060fe400078e0208 */
[----:B------:R-:W5:Y:S03]  /*0280*/  LDC.64 R8, c[0x0][0x238] ;  /* 0x00008e00ff087b82 */ /* 0x000f660000000a00 */
[----:B------:R1:W4:Y:S02]  /*0290*/  @!P0 LDG.E.EL.64 R6, desc[UR4][R16.64] ;  /* 0x0000000410068981 */ /* 0x000324000c2e1b00 */
[----:B01----:R-:W-:-:S04]  /*02a0*/  IMAD.WIDE R28, R2, 0x4, R26 ;  /* 0x00000004021c7825 */ /* 0x003fc800078e021a */
[----:B------:R-:W-:Y:S01]  /*02b0*/  IMAD.WIDE R26, R20, 0x4, R26 ;  /* 0x00000004141a7825 */ /* 0x000fe200078e021a */
[----:B------:R-:W-:-:S06]  /*02c0*/  CS2R R16, SRZ ;  /* 0x0000000000107805 */ /* 0x000fcc000001ff00 */
[----:B------:R5:W4:Y:S02]  /*02d0*/  @!P0 LDG.E.EL.64 R16, desc[UR4][R26.64] ;  /* 0x000000041a108981 */ /* 0x000b24000c2e1b00 */
[----:B-----5:R-:W-:-:S04]  /*02e0*/  IMAD.WIDE R26, R2, 0x4, R8 ;  /* 0x00000004021a7825 */ /* 0x020fc800078e0208 */
[----:B------:R-:W-:Y:S02]  /*02f0*/  IMAD.MOV.U32 R2, RZ, RZ, 0x3e800000 ;  /* 0x3e800000ff027424 */ /* 0x000fe400078e00ff */
[----:B------:R-:W-:Y:S01]  /*0300*/  IMAD.WIDE R8, R20, 0x4, R8 ;  /* 0x0000000414087825 */ /* 0x000fe200078e0208 */
[----:B------:R-:W-:-:S06]  /*0310*/  CS2R R20, SRZ ;  /* 0x0000000000147805 */ /* 0x000fcc000001ff00 */
[----:B------:R0:W5:Y:S02]  /*0320*/  @!P0 LDG.E.EL.64 R20, desc[UR4][R8.64] ;  /* 0x0000000408148981 */ /* 0x000164000c2e1b00 */
[----:B0-----:R-:W-:Y:S01]  /*0330*/  CS2R R8, SRZ ;  /* 0x0000000000087805 */ /* 0x001fe2000001ff00 */
[----:B--2---:R-:W-:Y:S01]  /*0340*/  FADD R0, R14, 9.9999997473787516356e-06 ;  /* 0x3727c5ac0e007421 */ /* 0x004fe20000000000 */
[----:B------:R-:W-:-:S03]  /*0350*/  FADD R4, R15, 9.9999997473787516356e-06 ;  /* 0x3727c5ac0f047421 */ /* 0x000fc60000000000 */
[----:B------:R0:W1:Y:S01]  /*0360*/  MUFU.SQRT R11, R0 ;  /* 0x00000000000b7308 */ /* 0x0000620000002000 */
[----:B---3--:R-:W-:Y:S01]  /*0370*/  FADD R3, R18, 9.9999997473787516356e-06 ;  /* 0x3727c5ac12037421 */ /* 0x008fe20000000000 */
[----:B0-----:R-:W-:-:S06]  /*0380*/  FADD R0, R19, 9.9999997473787516356e-06 ;  /* 0x3727c5ac13007421 */ /* 0x001fcc0000000000 */
[----:B------:R-:W0:Y:S01]  /*0390*/  MUFU.SQRT R4, R4 ;  /* 0x0000000400047308 */ /* 0x000e220000002000 */
[----:B-1----:R-:W-:-:S07]  /*03a0*/  FSETP.GT.AND P6, PT, R11, 8.50705917302346158658e+37, PT ;  /* 0x7e8000000b00780b */ /* 0x002fce0003fc4000 */
[----:B------:R-:W1:Y:S01]  /*03b0*/  MUFU.SQRT R3, R3 ;  /* 0x0000000300037308 */ /* 0x000e620000002000 */
[----:B------:R-:W-:-:S07]  /*03c0*/  FSETP.GEU.AND P1, PT, R11, 1.175494350822287508e-38, PT ;  /* 0x008000000b00780b */ /* 0x000fce0003f2e000 */
[----:B------:R-:W2:Y:S01]  /*03d0*/  MUFU.SQRT R0, R0 ;  /* 0x0000000000007308 */ /* 0x000ea20000002000 */
[----:B0-----:R-:W-:Y:S01]  /*03e0*/  FSETP.GT.AND P2, PT, R4, 8.50705917302346158658e+37, PT ;  /* 0x7e8000000400780b */ /* 0x001fe20003f44000 */
[----:B------:R-:W-:Y:S01]  /*03f0*/  @P6 FMUL R11, R11, 0.25 ;  /* 0x3e8000000b0b6820 */ /* 0x000fe20000400000 */
[----:B------:R-:W-:Y:S02]  /*0400*/  FSEL R10, R2, 1, P6 ;  /* 0x3f800000020a7808 */ /* 0x000fe40003000000 */
[----:B-1----:R-:W-:Y:S02]  /*0410*/  FSETP.GT.AND P4, PT, R3, 8.50705917302346158658e+37, PT ;  /* 0x7e8000000300780b */ /* 0x002fe40003f84000 */
[----:B------:R-:W-:Y:S01]  /*0420*/  FSETP.GEU.AND P3, PT, R4, 1.175494350822287508e-38, PT ;  /* 0x008000000400780b */ /* 0x000fe20003f6e000 */
[----:B------:R-:W-:Y:S01]  /*0430*/  @!P1 FMUL R11, R11, 16777216 ;  /* 0x4b8000000b0b9820 */ /* 0x000fe20000400000 */
[----:B------:R-:W-:Y:S01]  /*0440*/  FSETP.GEU.AND P5, PT, R3, 1.175494350822287508e-38, PT ;  /* 0x008000000300780b */ /* 0x000fe20003fae000 */
[----:B------:R-:W-:Y:S01]  /*0450*/  @!P1 FMUL R10, R10, 16777216 ;  /* 0x4b8000000a0a9820 */ /* 0x000fe20000400000 */
[----:B--2---:R-:W-:-:S02]  /*0460*/  FSETP.GT.AND P6, PT, R0, 8.50705917302346158658e+37, PT ;  /* 0x7e8000000000780b */ /* 0x004fc40003fc4000 */
[----:B------:R-:W-:Y:S02]  /*0470*/  FSETP.GEU.AND P1, PT, R0, 1.175494350822287508e-38, PT ;  /* 0x008000000000780b */ /* 0x000fe40003f2e000 */
[----:B------:R-:W-:Y:S01]  /*0480*/  CS2R R18, SRZ ;  /* 0x0000000000127805 */ /* 0x000fe2000001ff00 */
[----:B------:R-:W-:Y:S01]  /*0490*/  @P2 FMUL R4, R4, 0.25 ;  /* 0x3e80000004042820 */ /* 0x000fe20000400000 */
[----:B------:R-:W0:Y:S01]  /*04a0*/  MUFU.RCP R11, R11 ;  /* 0x0000000b000b7308 */ /* 0x000e220000001000 */
[----:B------:R-:W-:Y:S01]  /*04b0*/  @P4 FMUL R3, R3, 0.25 ;  /* 0x3e80000003034820 */ /* 0x000fe20000400000 */
[----:B------:R-:W-:Y:S01]  /*04c0*/  CS2R R14, SRZ ;  /* 0x00000000000e7805 */ /* 0x000fe2000001ff00 */
[----:B------:R-:W-:Y:S01]  /*04d0*/  @!P3 FMUL R4, R4, 16777216 ;  /* 0x4b8000000404b820 */ /* 0x000fe20000400000 */
[----:B------:R1:W2:Y:S01]  /*04e0*/  @!P0 LDG.E.EL.64 R18, desc[UR4][R26.64] ;  /* 0x000000041a128981 */ /* 0x0002a2000c2e1b00 */
[----:B------:R-:W-:Y:S02]  /*04f0*/  @!P5 FMUL R3, R3, 16777216 ;  /* 0x4b8000000303d820 */ /* 0x000fe40000400000 */
[----:B------:R-:W-:Y:S01]  /*0500*/  @P6 FMUL R0, R0, 0.25 ;  /* 0x3e80000000006820 */ /* 0x000fe20000400000 */
[----:B------:R3:W2:Y:S01]  /*0510*/  @!P0 LDG.E.EL.64 R14, desc[UR4][R28.64] ;  /* 0x000000041c0e8981 */ /* 0x0006a2000c2e1b00 */
[----:B-1----:R-:W1:Y:S02]  /*0520*/  LDC.64 R26, c[0x0][0x210] ;  /* 0x00008400ff1a7b82 */ /* 0x002e640000000a00 */
[----:B------:R-:W-:Y:S01]  /*0530*/  @!P1 FMUL R0, R0, 16777216 ;  /* 0x4b80000000009820 */ /* 0x000fe20000400000 */
[----:B------:R-:W0:Y:S01]  /*0540*/  MUFU.RCP R4, R4 ;  /* 0x0000000400047308 */ /* 0x000e220000001000 */
[----:B---3--:R-:W-:-:S07]  /*0550*/  FSEL R29, R2, 1, P2 ;  /* 0x3f800000021d7808 */ /* 0x008fce0001000000 */
[----:B------:R-:W3:Y:S08]  /*0560*/  MUFU.RCP R3, R3 ;  /* 0x0000000300037308 */ /* 0x000ef00000001000 */
[----:B------:R0:W3:Y:S01]  /*0570*/  MUFU.RCP R28, R0 ;  /* 0x00000000001c7308 */ /* 0x0000e20000001000 */
[----:B------:R-:W-:Y:S01]  /*0580*/  @!P3 FMUL R29, R29, 16777216 ;  /* 0x4b8000001d1db820 */ /* 0x000fe20000400000 */
[----:B0-----:R-:W-:Y:S01]  /*0590*/  FMUL R0, R11, R10 ;  /* 0x0000000a0b007220 */ /* 0x001fe20000400000 */
[----:B------:R-:W-:-:S02]  /*05a0*/  FSEL R10, R2, 1, P4 ;  /* 0x3f800000020a7808 */ /* 0x000fc40002000000 */
[----:B------:R-:W-:-:S03]  /*05b0*/  FSEL R11, R2, 1, P6 ;  /* 0x3f800000020b7808 */ /* 0x000fc60003000000 */
[----:B------:R-:W-:Y:S02]  /*05c0*/  @!P5 FMUL R10, R10, 16777216 ;  /* 0x4b8000000a0ad820 */ /* 0x000fe40000400000 */
[----:B------:R-:W-:Y:S01]  /*05d0*/  @!P1 FMUL R11, R11, 16777216 ;  /* 0x4b8000000b0b9820 */ /* 0x000fe20000400000 */
[----:B------:R-:W-:Y:S01]  /*05e0*/  FMUL R2, R4, R29 ;  /* 0x0000001d04027220 */ /* 0x000fe20000400000 */
[----:B---3--:R-:W-:Y:S02]  /*05f0*/  FMUL R3, R3, R10 ;  /* 0x0000000a03037220 */ /* 0x008fe40000400000 */
[----:B------:R-:W-:Y:S01]  /*0600*/  FMUL R4, R28, R11 ;  /* 0x0000000b1c047220 */ /* 0x000fe20000400000 */
[----:B------:R-:W-:Y:S01]  /*0610*/  CS2R R10, SRZ ;  /* 0x00000000000a7805 */ /* 0x000fe2000001ff00 */
[----:B-1----:R-:W-:-:S05]  /*0620*/  IMAD.WIDE R26, R5, 0x4, R26 ;  /* 0x00000004051a7825 */ /* 0x002fca00078e021a */
[----:B------:R-:W4:Y:S02]  /*0630*/  @!P0 LDG.E.128 R8, desc[UR4][R26.64] ;  /* 0x000000041a088981 */ /* 0x000f24000c1e1d00 */
[----:B----4-:R-:W-:Y:S01]  /*0640*/  FADD R9, R25, R9 ;  /* 0x0000000919097221 */ /* 0x010fe20000000000 */
[----:B------:R-:W-:Y:S01]  /*0650*/  FADD R8, R24, R8 ;  /* 0x0000000818087221 */ /* 0x000fe20000000000 */
[----:B------:R-:W-:Y:S02]  /*0660*/  FADD R11, R23, R11 ;  /* 0x0000000b170b7221 */ /* 0x000fe40000000000 */
[----:B------:R-:W-:Y:S01]  /*0670*/  FADD R23, R9, -R7 ;  /* 0x8000000709177221 */ /* 0x000fe20000000000 */
[----:B------:R-:W-:Y:S01]  /*0680*/  FADD R7, R8, -R6 ;  /* 0x8000000608077221 */ /* 0x000fe20000000000 */
[----:B------:R-:W-:Y:S01]  /*0690*/  FADD R10, R22, R10 ;  /* 0x0000000a160a7221 */ /* 0x000fe20000000000 */
[----:B------:R-:W-:Y:S01]  /*06a0*/  FADD R13, R11, -R13 ;  /* 0x8000000d0b0d7221 */ /* 0x000fe20000000000 */
[----:B------:R-:W-:Y:S01]  /*06b0*/  FMUL R2, R2, R23 ;  /* 0x0000001702027220 */ /* 0x000fe20000400000 */
[----:B------:R-:W-:Y:S01]  /*06c0*/  FMUL R7, R0, R7 ;  /* 0x0000000700077220 */ /* 0x000fe20000400000 */
[----:B------:R-:W-:Y:S01]  /*06d0*/  FADD R12, R10, -R12 ;  /* 0x8000000c0a0c7221 */ /* 0x000fe20000000000 */
[----:B------:R-:W-:Y:S01]  /*06e0*/  FMUL R4, R4, R13 ;  /* 0x0000000d04047220 */ /* 0x000fe20000400000 */
[----:B--2---:R-:W-:Y:S01]  /*06f0*/  FFMA R15, R2, R15, R19 ;  /* 0x0000000f020f7223 */ /* 0x004fe20000000013 */
[----:B------:R-:W-:Y:S01]  /*0700*/  FFMA R14, R7, R14, R18 ;  /* 0x0000000e070e7223 */ /* 0x000fe20000000012 */
[----:B------:R-:W-:Y:S01]  /*0710*/  FMUL R7, R3, R12 ;  /* 0x0000000c03077220 */ /* 0x000fe20000400000 */
[----:B-----5:R-:W-:Y:S01]  /*0720*/  FFMA R4, R4, R17, R21 ;  /* 0x0000001104047223 */ /* 0x020fe20000000015 */
[----:B------:R-:W0:Y:S01]  /*0730*/  LDC.64 R2, c[0x0][0x240] ;  /* 0x00009000ff027b82 */ /* 0x000e220000000a00 */
[----:B------:R-:W-:Y:S01]  /*0740*/  FSETP.GTU.AND P1, PT, R15, RZ, PT ;  /* 0x000000ff0f00720b */ /* 0x000fe20003f2c000 */
[----:B------:R-:W-:Y:S01]  /*0750*/  FFMA R7, R7, R16, R20 ;  /* 0x0000001007077223 */ /* 0x000fe20000000014 */
[----:B------:R-:W-:-:S02]  /*0760*/  FSETP.GTU.AND P4, PT, R14, RZ, PT ;  /* 0x000000ff0e00720b */ /* 0x000fc40003f8c000 */
[----:B------:R-:W-:Y:S02]  /*0770*/  FSEL R13, R15, RZ, P1 ;  /* 0x000000ff0f0d7208 */ /* 0x000fe40000800000 */
[----:B------:R-:W-:Y:S02]  /*0780*/  FSETP.GTU.AND P2, PT, R4, RZ, PT ;  /* 0x000000ff0400720b */ /* 0x000fe40003f4c000 */
[----:B------:R-:W-:Y:S02]  /*0790*/  FSETP.GTU.AND P3, PT, R7, RZ, PT ;  /* 0x000000ff0700720b */ /* 0x000fe40003f6c000 */
[----:B------:R-:W-:Y:S02]  /*07a0*/  FSEL R12, R14, RZ, P4 ;  /* 0x000000ff0e0c7208 */ /* 0x000fe40002000000 */
[----:B------:R-:W-:Y:S02]  /*07b0*/  FSETP.GEU.AND P1, PT, R13, 6, PT ;  /* 0x40c000000d00780b */ /* 0x000fe40003f2e000 */
[----:B------:R-:W-:-:S02]  /*07c0*/  FSEL R15, R4, RZ, P2 ;  /* 0x000000ff040f7208 */ /* 0x000fc40001000000 */
[----:B------:R-:W-:Y:S02]  /*07d0*/  FSEL R14, R7, RZ, P3 ;  /* 0x000000ff070e7208 */ /* 0x000fe40001800000 */
[----:B------:R-:W-:Y:S02]  /*07e0*/  FSETP.GEU.AND P5, PT, R12, 6, PT ;  /* 0x40c000000c00780b */ /* 0x000fe40003fae000 */
[----:B------:R-:W-:Y:S02]  /*07f0*/  FSETP.GEU.AND P3, PT, R15, 6, PT ;  /* 0x40c000000f00780b */ /* 0x000fe40003f6e000 */
[----:B------:R-:W-:Y:S02]  /*0800*/  FSETP.GEU.AND P2, PT, R14, 6, PT ;  /* 0x40c000000e00780b */ /* 0x000fe40003f4e000 */
[----:B------:R-:W-:Y:S01]  /*0810*/  FSETP.NAN.AND P6, PT, R13, R13, PT ;  /* 0x0000000d0d00720b */ /* 0x000fe20003fc8000 */
[----:B------:R1:W-:Y:S01]  /*0820*/  @!P0 STG.E.128 desc[UR4][R26.64], R8 ;  /* 0x000000081a008986 */ /* 0x0003e2000c101d04 */
[----:B------:R-:W-:-:S02]  /*0830*/  FSETP.NAN.AND P4, PT, R12, R12, PT ;  /* 0x0000000c0c00720b */ /* 0x000fc40003f88000 */
[----:B------:R-:W-:Y:S02]  /*0840*/  @P1 SEL R13, R13, 0x40c00000, P6 ;  /* 0x40c000000d0d1807 */ /* 0x000fe40003000000 */
[----:B------:R-:W-:Y:S02]  /*0850*/  FSETP.NAN.AND P6, PT, R15, R15, PT ;  /* 0x0000000f0f00720b */ /* 0x000fe40003fc8000 */
[----:B------:R-:W-:Y:S01]  /*0860*/  FSETP.NAN.AND P1, PT, R14, R14, PT ;  /* 0x0000000e0e00720b */ /* 0x000fe20003f28000 */
[----:B0-----:R-:W-:Y:S01]  /*0870*/  IMAD.WIDE R4, R5, 0x4, R2 ;  /* 0x0000000405047825 */ /* 0x001fe200078e0202 */
[----:B------:R-:W-:Y:S02]  /*0880*/  @P5 SEL R12, R12, 0x40c00000, P4 ;  /* 0x40c000000c0c5807 */ /* 0x000fe40002000000 */
[----:B------:R-:W-:Y:S02]  /*0890*/  @P3 SEL R15, R15, 0x40c00000, P6 ;  /* 0x40c000000f0f3807 */ /* 0x000fe40003000000 */
[----:B------:R-:W-:Y:S01]  /*08a0*/  @P2 SEL R14, R14, 0x40c00000, P1 ;  /* 0x40c000000e0e2807 */ /* 0x000fe20000800000 */
[----:B------:R-:W-:Y:S06]  /*08b0*/  @P0 EXIT ;  /* 0x000000000000094d */ /* 0x000fec0003800000 */
[----:B------:R-:W-:Y:S01]  /*08c0*/  STG.E.128 desc[UR4][R4.64], R12 ;  /* 0x0000000c04007986 */ /* 0x000fe2000c101d04 */
[----:B------:R-:W-:Y:S05]  /*08d0*/  EXIT ;  /* 0x000000000000794d */ /* 0x000fea0003800000 */
.L_x_0:
[----:B------:R-:W-:-:S00]  /*08e0*/  BRA `(.L_x_0) ;  /* 0xfffffffc00fc7947 */ /* 0x000fc0000383ffff */
[----:B------:R-:W-:-:S00]  /*08f0*/  NOP ;  /* 0x0000000000007918 */ /* 0x000fc00000000000 */
        /* <DEDUP_REMOVED lines=8> */
.L_x_1:


//--------------------- .nv.global.init           --------------------------
	.section	.nv.global.init,"aw",@progbits
.nv.global.init:
	.type		_$_str,@object
	.size		_$_str,(_$_str_$_2 - _$_str)
_$_str:
        /*0000*/ 	.byte	0x5f, 0x5f, 0x43, 0x55, 0x44, 0x41, 0x5f, 0x46, 0x54, 0x5a, 0x00
	.type		_$_str_$_2,@object
	.size		_$_str_$_2,(.L_1 - _$_str_$_2)
_$_str_$_2:
        /*000b*/ 	.byte	0x5f, 0x5f, 0x43, 0x55, 0x44, 0x41, 0x5f, 0x50, 0x52, 0x45, 0x43, 0x5f, 0x53, 0x51, 0x52, 0x54
        /*001b*/ 	.byte	0x00
.L_1:


//--------------------- .nv.constant0.triton_poi_fused__native_batch_norm_legit_no_training_convolution_hardtanh_54 --------------------------
	.section	.nv.constant0.triton_poi_fused__native_batch_norm_legit_no_training_convolution_hardtanh_54,"a",@progbits
	.sectionflags	@""
	.align	4
.nv.constant0.triton_poi_fused__native_batch_norm_legit_no_training_convolution_hardtanh_54:
	.zero		588
